//
// Generated by NVIDIA NVVM Compiler
//
// Compiler Build ID: CL-36424714
// Cuda compilation tools, release 13.0, V13.0.88
// Based on NVVM 20.0.0
//

.version 9.0
.target sm_100
.address_size 64

	// .globl	_Z9matrixMulPfS_S_i

.visible .entry _Z9matrixMulPfS_S_i(
	.param .u64 .ptr .align 1 _Z9matrixMulPfS_S_i_param_0,
	.param .u64 .ptr .align 1 _Z9matrixMulPfS_S_i_param_1,
	.param .u64 .ptr .align 1 _Z9matrixMulPfS_S_i_param_2,
	.param .u32 _Z9matrixMulPfS_S_i_param_3
)
{
	.reg .pred 	%p<10>;
	.reg .b32 	%r<40>;
	.reg .b32 	%f<82>;
	.reg .b64 	%rd<67>;

	ld.param.u64 	%rd14, [_Z9matrixMulPfS_S_i_param_0];
	ld.param.u64 	%rd15, [_Z9matrixMulPfS_S_i_param_1];
	ld.param.u32 	%r18, [_Z9matrixMulPfS_S_i_param_3];
	cvta.to.global.u64 	%rd1, %rd15;
	cvta.to.global.u64 	%rd2, %rd14;
	mov.u32 	%r19, %ctaid.y;
	mov.u32 	%r20, %ntid.y;
	mov.u32 	%r21, %tid.y;
	mad.lo.s32 	%r1, %r19, %r20, %r21;
	mov.u32 	%r22, %ctaid.x;
	mov.u32 	%r23, %ntid.x;
	mov.u32 	%r24, %tid.x;
	mad.lo.s32 	%r2, %r22, %r23, %r24;
	max.s32 	%r25, %r1, %r2;
	setp.ge.s32 	%p1, %r25, %r18;
	@%p1 bra 	$L__BB0_13;
	mul.lo.s32 	%r3, %r18, %r1;
	and.b32  	%r4, %r18, 7;
	setp.lt.u32 	%p2, %r18, 8;
	mov.f32 	%f81, 0f00000000;
	mov.b32 	%r38, 0;
	@%p2 bra 	$L__BB0_4;
	and.b32  	%r38, %r18, 2147483640;
	neg.s32 	%r36, %r38;
	mul.wide.s32 	%rd16, %r18, 4;
	add.s64 	%rd3, %rd1, %rd16;
	shl.b32 	%r7, %r18, 3;
	mul.wide.s32 	%rd17, %r18, 8;
	add.s64 	%rd4, %rd1, %rd17;
	mul.wide.s32 	%rd18, %r18, 12;
	add.s64 	%rd5, %rd1, %rd18;
	mul.wide.s32 	%rd19, %r18, 16;
	add.s64 	%rd6, %rd1, %rd19;
	mul.wide.s32 	%rd20, %r18, 20;
	add.s64 	%rd7, %rd1, %rd20;
	mul.wide.s32 	%rd21, %r18, 24;
	add.s64 	%rd8, %rd1, %rd21;
	mul.wide.s32 	%rd22, %r18, 28;
	add.s64 	%rd9, %rd1, %rd22;
	mul.wide.u32 	%rd23, %r3, 4;
	add.s64 	%rd24, %rd23, %rd2;
	add.s64 	%rd66, %rd24, 16;
	mov.f32 	%f81, 0f00000000;
	mov.u32 	%r35, %r2;
$L__BB0_3:
	.pragma "nounroll";
	mul.wide.s32 	%rd25, %r35, 4;
	add.s64 	%rd26, %rd3, %rd25;
	add.s64 	%rd27, %rd4, %rd25;
	add.s64 	%rd28, %rd5, %rd25;
	add.s64 	%rd29, %rd6, %rd25;
	add.s64 	%rd30, %rd7, %rd25;
	add.s64 	%rd31, %rd8, %rd25;
	add.s64 	%rd32, %rd9, %rd25;
	add.s64 	%rd33, %rd1, %rd25;
	ld.global.f32 	%f16, [%rd66+-16];
	add.f32 	%f17, %f81, %f16;
	ld.global.f32 	%f18, [%rd33];
	add.f32 	%f19, %f17, %f18;
	ld.global.f32 	%f20, [%rd66+-12];
	add.f32 	%f21, %f19, %f20;
	ld.global.f32 	%f22, [%rd26];
	add.f32 	%f23, %f21, %f22;
	ld.global.f32 	%f24, [%rd66+-8];
	add.f32 	%f25, %f23, %f24;
	ld.global.f32 	%f26, [%rd27];
	add.f32 	%f27, %f25, %f26;
	ld.global.f32 	%f28, [%rd66+-4];
	add.f32 	%f29, %f27, %f28;
	ld.global.f32 	%f30, [%rd28];
	add.f32 	%f31, %f29, %f30;
	ld.global.f32 	%f32, [%rd66];
	add.f32 	%f33, %f31, %f32;
	ld.global.f32 	%f34, [%rd29];
	add.f32 	%f35, %f33, %f34;
	ld.global.f32 	%f36, [%rd66+4];
	add.f32 	%f37, %f35, %f36;
	ld.global.f32 	%f38, [%rd30];
	add.f32 	%f39, %f37, %f38;
	ld.global.f32 	%f40, [%rd66+8];
	add.f32 	%f41, %f39, %f40;
	ld.global.f32 	%f42, [%rd31];
	add.f32 	%f43, %f41, %f42;
	ld.global.f32 	%f44, [%rd66+12];
	add.f32 	%f45, %f43, %f44;
	ld.global.f32 	%f46, [%rd32];
	add.f32 	%f81, %f45, %f46;
	add.s32 	%r36, %r36, 8;
	add.s32 	%r35, %r35, %r7;
	add.s64 	%rd66, %rd66, 32;
	setp.ne.s32 	%p3, %r36, 0;
	@%p3 bra 	$L__BB0_3;
$L__BB0_4:
	setp.eq.s32 	%p4, %r4, 0;
	@%p4 bra 	$L__BB0_12;
	and.b32  	%r13, %r18, 3;
	setp.lt.u32 	%p5, %r4, 4;
	@%p5 bra 	$L__BB0_7;
	add.s32 	%r27, %r38, %r3;
	mul.wide.u32 	%rd34, %r27, 4;
	add.s64 	%rd35, %rd2, %rd34;
	ld.global.f32 	%f48, [%rd35];
	add.f32 	%f49, %f81, %f48;
	mad.lo.s32 	%r28, %r38, %r18, %r2;
	mul.wide.s32 	%rd36, %r28, 4;
	add.s64 	%rd37, %rd1, %rd36;
	ld.global.f32 	%f50, [%rd37];
	add.f32 	%f51, %f49, %f50;
	cvt.u64.u32 	%rd38, %r3;
	cvt.u64.u32 	%rd39, %r38;
	add.s64 	%rd40, %rd39, %rd38;
	shl.b64 	%rd41, %rd40, 2;
	add.s64 	%rd42, %rd2, %rd41;
	ld.global.f32 	%f52, [%rd42+4];
	add.f32 	%f53, %f51, %f52;
	mul.wide.s32 	%rd43, %r18, 4;
	add.s64 	%rd44, %rd37, %rd43;
	ld.global.f32 	%f54, [%rd44];
	add.f32 	%f55, %f53, %f54;
	ld.global.f32 	%f56, [%rd42+8];
	add.f32 	%f57, %f55, %f56;
	add.s64 	%rd45, %rd44, %rd43;
	ld.global.f32 	%f58, [%rd45];
	add.f32 	%f59, %f57, %f58;
	ld.global.f32 	%f60, [%rd42+12];
	add.f32 	%f61, %f59, %f60;
	add.s64 	%rd46, %rd45, %rd43;
	ld.global.f32 	%f62, [%rd46];
	add.f32 	%f81, %f61, %f62;
	add.s32 	%r38, %r38, 4;
$L__BB0_7:
	setp.eq.s32 	%p6, %r13, 0;
	@%p6 bra 	$L__BB0_12;
	setp.eq.s32 	%p7, %r13, 1;
	@%p7 bra 	$L__BB0_10;
	add.s32 	%r29, %r38, %r3;
	mul.wide.u32 	%rd47, %r29, 4;
	add.s64 	%rd48, %rd2, %rd47;
	ld.global.f32 	%f64, [%rd48];
	add.f32 	%f65, %f81, %f64;
	mad.lo.s32 	%r30, %r38, %r18, %r2;
	mul.wide.s32 	%rd49, %r30, 4;
	add.s64 	%rd50, %rd1, %rd49;
	ld.global.f32 	%f66, [%rd50];
	add.f32 	%f67, %f65, %f66;
	cvt.u64.u32 	%rd51, %r3;
	cvt.u64.u32 	%rd52, %r38;
	add.s64 	%rd53, %rd52, %rd51;
	shl.b64 	%rd54, %rd53, 2;
	add.s64 	%rd55, %rd2, %rd54;
	ld.global.f32 	%f68, [%rd55+4];
	add.f32 	%f69, %f67, %f68;
	mul.wide.s32 	%rd56, %r18, 4;
	add.s64 	%rd57, %rd50, %rd56;
	ld.global.f32 	%f70, [%rd57];
	add.f32 	%f81, %f69, %f70;
	add.s32 	%r38, %r38, 2;
$L__BB0_10:
	and.b32  	%r31, %r18, 1;
	setp.eq.b32 	%p8, %r31, 1;
	not.pred 	%p9, %p8;
	@%p9 bra 	$L__BB0_12;
	add.s32 	%r32, %r38, %r3;
	mul.wide.u32 	%rd58, %r32, 4;
	add.s64 	%rd59, %rd2, %rd58;
	ld.global.f32 	%f71, [%rd59];
	add.f32 	%f72, %f81, %f71;
	mad.lo.s32 	%r33, %r38, %r18, %r2;
	mul.wide.s32 	%rd60, %r33, 4;
	add.s64 	%rd61, %rd1, %rd60;
	ld.global.f32 	%f73, [%rd61];
	add.f32 	%f81, %f72, %f73;
$L__BB0_12:
	ld.param.u64 	%rd65, [_Z9matrixMulPfS_S_i_param_2];
	add.s32 	%r34, %r3, %r2;
	cvta.to.global.u64 	%rd62, %rd65;
	mul.wide.s32 	%rd63, %r34, 4;
	add.s64 	%rd64, %rd62, %rd63;
	st.global.f32 	[%rd64], %f81;
$L__BB0_13:
	ret;

}


// ===== COMPILED SASS (sm_100) =====

	.target	sm_100

	.elftype	@"ET_EXEC"


//--------------------- .note.nv.tkinfo           --------------------------
	.section	.note.nv.tkinfo,"",@"SHT_NOTE"
	.sectionflags	@"SHF_NOTE_NV_TKINFO"
	.tkinfo
        /*0018*/ 	.word	0x00000002
        /*0030*/ 	.string	""
        /*0030*/ 	.string	"ptxas"
        /*0030*/ 	.string	"Cuda compilation tools, release 13.0, V13.0.88"
        /*0030*/ 	.string	"Build cuda_13.0.r13.0/compiler.36424714_0"
        /*0030*/ 	.string	"-arch sm_100 -m 64 "



//--------------------- .note.nv.cuinfo           --------------------------
	.section	.note.nv.cuinfo,"",@"SHT_NOTE"
	.sectionflags	@"SHF_NOTE_NV_CUINFO"
        /*0018*/ 	.short	0x0002
        /*001a*/ 	.short	0x0064
        /*001c*/ 	.short	0x0082
	.zero		2


//--------------------- .nv.info                  --------------------------
	.section	.nv.info,"",@"SHT_CUDA_INFO"
	.align	4


	//----- nvinfo : EIATTR_REGCOUNT
	.align		4
        /*0000*/ 	.byte	0x04, 0x2f
        /*0002*/ 	.short	(.L_1 - .L_0)
	.align		4
.L_0:
        /*0004*/ 	.word	index@(_Z9matrixMulPfS_S_i)
        /*0008*/ 	.word	0x0000001e


	//----- nvinfo : EIATTR_FRAME_SIZE
	.align		4
.L_1:
        /*000c*/ 	.byte	0x04, 0x11
        /*000e*/ 	.short	(.L_3 - .L_2)
	.align		4
.L_2:
        /*0010*/ 	.word	index@(_Z9matrixMulPfS_S_i)
        /*0014*/ 	.word	0x00000000


	//----- nvinfo : EIATTR_MIN_STACK_SIZE
	.align		4
.L_3:
        /*0018*/ 	.byte	0x04, 0x12
        /*001a*/ 	.short	(.L_5 - .L_4)
	.align		4
.L_4:
        /*001c*/ 	.word	index@(_Z9matrixMulPfS_S_i)
        /*0020*/ 	.word	0x00000000
.L_5:


//--------------------- .nv.compat                --------------------------
	.section	.nv.compat,"",@"SHT_CUDA_COMPAT_INFO"
	.align	4
        /*0000*/ 	.byte	0x02, 0x09, 0x00, 0x00, 0x02, 0x02, 0x01, 0x00, 0x02, 0x05, 0x05, 0x00, 0x03, 0x07, 0x01, 0x01
        /*0010*/ 	.byte	0x02, 0x03, 0x00, 0x00, 0x02, 0x06, 0x01, 0x00, 0x04, 0x0b, 0x08, 0x00, 0x09, 0x00, 0x00, 0x00
        /*0020*/ 	.byte	0x00, 0x00, 0x00, 0x00


//--------------------- .nv.info._Z9matrixMulPfS_S_i --------------------------
	.section	.nv.info._Z9matrixMulPfS_S_i,"",@"SHT_CUDA_INFO"
	.sectionflags	@""
	.align	4


	//----- nvinfo : EIATTR_CUDA_API_VERSION
	.align		4
        /*0000*/ 	.byte	0x04, 0x37
        /*0002*/ 	.short	(.L_7 - .L_6)
.L_6:
        /*0004*/ 	.word	0x00000082


	//----- nvinfo : EIATTR_KPARAM_INFO
	.align		4
.L_7:
        /*0008*/ 	.byte	0x04, 0x17
        /*000a*/ 	.short	(.L_9 - .L_8)
.L_8:
        /*000c*/ 	.word	0x00000000
        /*0010*/ 	.short	0x0003
        /*0012*/ 	.short	0x0018
        /*0014*/ 	.byte	0x00, 0xf0, 0x11, 0x00


	//----- nvinfo : EIATTR_KPARAM_INFO
	.align		4
.L_9:
        /*0018*/ 	.byte	0x04, 0x17
        /*001a*/ 	.short	(.L_11 - .L_10)
.L_10:
        /*001c*/ 	.word	0x00000000
        /*0020*/ 	.short	0x0002
        /*0022*/ 	.short	0x0010
        /*0024*/ 	.byte	0x00, 0xf5, 0x21, 0x00


	//----- nvinfo : EIATTR_KPARAM_INFO
	.align		4
.L_11:
        /*0028*/ 	.byte	0x04, 0x17
        /*002a*/ 	.short	(.L_13 - .L_12)
.L_12:
        /*002c*/ 	.word	0x00000000
        /*0030*/ 	.short	0x0001
        /*0032*/ 	.short	0x0008
        /*0034*/ 	.byte	0x00, 0xf5, 0x21, 0x00


	//----- nvinfo : EIATTR_KPARAM_INFO
	.align		4
.L_13:
        /*0038*/ 	.byte	0x04, 0x17
        /*003a*/ 	.short	(.L_15 - .L_14)
.L_14:
        /*003c*/ 	.word	0x00000000
        /*0040*/ 	.short	0x0000
        /*0042*/ 	.short	0x0000
        /*0044*/ 	.byte	0x00, 0xf5, 0x21, 0x00


	//----- nvinfo : EIATTR_SPARSE_MMA_MASK
	.align		4
.L_15:
        /*0048*/ 	.byte	0x03, 0x50
        /*004a*/ 	.short	0x0000


	//----- nvinfo : EIATTR_MAXREG_COUNT
	.align		4
        /*004c*/ 	.byte	0x03, 0x1b
        /*004e*/ 	.short	0x00ff


	//----- nvinfo : EIATTR_MERCURY_ISA_VERSION
	.align		4
        /*0050*/ 	.byte	0x03, 0x5f
        /*0052*/ 	.short	0x0101


	//----- nvinfo : EIATTR_VRC_CTA_INIT_COUNT
	.align		4
        /*0054*/ 	.byte	0x02, 0x4a
	.zero		1
	.zero		1


	//----- nvinfo : EIATTR_EXIT_INSTR_OFFSETS
	.align		4
        /*0058*/ 	.byte	0x04, 0x1c
        /*005a*/ 	.short	(.L_17 - .L_16)


	//   ....[0]....
.L_16:
        /*005c*/ 	.word	0x000000c0


	//   ....[1]....
        /*0060*/ 	.word	0x00000b00


	//----- nvinfo : EIATTR_CBANK_PARAM_SIZE
	.align		4
.L_17:
        /*0064*/ 	.byte	0x03, 0x19
        /*0066*/ 	.short	0x001c


	//----- nvinfo : EIATTR_PARAM_CBANK
	.align		4
        /*0068*/ 	.byte	0x04, 0x0a
        /*006a*/ 	.short	(.L_19 - .L_18)
	.align		4
.L_18:
        /*006c*/ 	.word	index@(.nv.constant0._Z9matrixMulPfS_S_i)
        /*0070*/ 	.short	0x0380
        /*0072*/ 	.short	0x001c


	//----- nvinfo : EIATTR_SW_WAR
	.align		4
.L_19:
        /*0074*/ 	.byte	0x04, 0x36
        /*0076*/ 	.short	(.L_21 - .L_20)
.L_20:
        /*0078*/ 	.word	0x00000008
.L_21:


//--------------------- .nv.callgraph             --------------------------
	.section	.nv.callgraph,"",@"SHT_CUDA_CALLGRAPH"
	.align	4
	.sectionentsize	8
	.align		4
        /*0000*/ 	.word	0x00000000
	.align		4
        /*0004*/ 	.word	0xffffffff
	.align		4
        /*0008*/ 	.word	0x00000000
	.align		4
        /*000c*/ 	.word	0xfffffffe
	.align		4
        /*0010*/ 	.word	0x00000000
	.align		4
        /*0014*/ 	.word	0xfffffffd
	.align		4
        /*0018*/ 	.word	0x00000000
	.align		4
        /*001c*/ 	.word	0xfffffffc


//--------------------- .text._Z9matrixMulPfS_S_i --------------------------
	.section	.text._Z9matrixMulPfS_S_i,"ax",@progbits
	.align	128
        .global         _Z9matrixMulPfS_S_i
        .type           _Z9matrixMulPfS_S_i,@function
        .size           _Z9matrixMulPfS_S_i,(.L_x_6 - _Z9matrixMulPfS_S_i)
        .other          _Z9matrixMulPfS_S_i,@"STO_CUDA_ENTRY STV_DEFAULT"
_Z9matrixMulPfS_S_i:
.text._Z9matrixMulPfS_S_i:
[----:B------:R-:W-:Y:S01]  /*0000*/  LDC R1, c[0x0][0x37c] ;  /* 0x0000df00ff017b82 */ /* 0x000fe20000000800 */
[----:B------:R-:W0:Y:S07]  /*0010*/  S2R R0, SR_TID.Y ;  /* 0x0000000000007919 */ /* 0x000e2e0000002200 */
[----:B------:R-:W0:Y:S01]  /*0020*/  LDC R13, c[0x0][0x364] ;  /* 0x0000d900ff0d7b82 */ /* 0x000e220000000800 */
[----:B------:R-:W1:Y:S01]  /*0030*/  LDCU UR12, c[0x0][0x398] ;  /* 0x00007300ff0c77ac */ /* 0x000e620008000800 */
[----:B------:R-:W2:Y:S06]  /*0040*/  S2R R3, SR_TID.X ;  /* 0x0000000000037919 */ /* 0x000eac0000002100 */
[----:B------:R-:W0:Y:S08]  /*0050*/  S2UR UR4, SR_CTAID.Y ;  /* 0x00000000000479c3 */ /* 0x000e300000002600 */
[----:B------:R-:W2:Y:S08]  /*0060*/  S2UR UR5, SR_CTAID.X ;  /* 0x00000000000579c3 */ /* 0x000eb00000002500 */
[----:B------:R-:W2:Y:S01]  /*0070*/  LDC R12, c[0x0][0x360] ;  /* 0x0000d800ff0c7b82 */ /* 0x000ea20000000800 */
[----:B0-----:R-:W-:-:S02]  /*0080*/  IMAD R13, R13, UR4, R0 ;  /* 0x000000040d0d7c24 */ /* 0x001fc4000f8e0200 */
[----:B--2---:R-:W-:-:S05]  /*0090*/  IMAD R12, R12, UR5, R3 ;  /* 0x000000050c0c7c24 */ /* 0x004fca000f8e0203 */
[----:B------:R-:W-:-:S04]  /*00a0*/  VIMNMX R0, PT, PT, R13, R12, !PT ;  /* 0x0000000c0d007248 */ /* 0x000fc80007fe0100 */
[----:B-1----:R-:W-:-:S13]  /*00b0*/  ISETP.GE.AND P0, PT, R0, UR12, PT ;  /* 0x0000000c00007c0c */ /* 0x002fda000bf06270 */
[----:B------:R-:W-:Y:S05]  /*00c0*/  @P0 EXIT ;  /* 0x000000000000094d */ /* 0x000fea0003800000 */
[----:B------:R-:W-:Y:S01]  /*00d0*/  UISETP.GE.U32.AND UP0, UPT, UR12, 0x8, UPT ;  /* 0x000000080c00788c */ /* 0x000fe2000bf06070 */
[----:B------:R-:W-:Y:S02]  /*00e0*/  HFMA2 R23, -RZ, RZ, 0, 0 ;  /* 0x00000000ff177431 */ /* 0x000fe400000001ff */
[----:B------:R-:W-:Y:S01]  /*00f0*/  IMAD R13, R13, UR12, RZ ;  /* 0x0000000c0d0d7c24 */ /* 0x000fe2000f8e02ff */
[----:B------:R-:W-:Y:S01]  /*0100*/  UMOV UR4, URZ ;  /* 0x000000ff00047c82 */ /* 0x000fe20008000000 */
[----:B------:R-:W0:Y:S04]  /*0110*/  LDCU.64 UR10, c[0x0][0x358] ;  /* 0x00006b00ff0a77ac */ /* 0x000e280008000a00 */
[----:B------:R-:W-:Y:S05]  /*0120*/  BRA.U !UP0, `(.L_x_0) ;  /* 0x0000000508207547 */ /* 0x000fea000b800000 */
[----:B------:R-:W1:Y:S01]  /*0130*/  LDCU.128 UR16, c[0x0][0x380] ;  /* 0x00007000ff1077ac */ /* 0x000e620008000c00 */
[----:B------:R-:W-:Y:S02]  /*0140*/  MOV R23, RZ ;  /* 0x000000ff00177202 */ /* 0x000fe40000000f00 */
[----:B------:R-:W-:Y:S01]  /*0150*/  MOV R0, R12 ;  /* 0x0000000c00007202 */ /* 0x000fe20000000f00 */
[----:B------:R-:W-:-:S04]  /*0160*/  ULOP3.LUT UR4, UR12, 0x7ffffff8, URZ, 0xc0, !UPT ;  /* 0x7ffffff80c047892 */ /* 0x000fc8000f8ec0ff */
[----:B------:R-:W-:Y:S01]  /*0170*/  UIADD3 UR5, UPT, UPT, -UR4, URZ, URZ ;  /* 0x000000ff04057290 */ /* 0x000fe2000fffe1ff */
[----:B-1----:R-:W-:Y:S01]  /*0180*/  MOV R2, UR16 ;  /* 0x0000001000027c02 */ /* 0x002fe20008000f00 */
[----:B------:R-:W-:Y:S01]  /*0190*/  UIMAD.WIDE UR6, UR12, 0x18, UR18 ;  /* 0x000000180c0678a5 */ /* 0x000fe2000f8e0212 */
[----:B------:R-:W-:Y:S01]  /*01a0*/  MOV R3, UR17 ;  /* 0x0000001100037c02 */ /* 0x000fe20008000f00 */
[----:B------:R-:W-:Y:S02]  /*01b0*/  UIMAD.WIDE UR8, UR12, 0x1c, UR18 ;  /* 0x0000001c0c0878a5 */ /* 0x000fe4000f8e0212 */
[----:B------:R-:W-:-:S03]  /*01c0*/  IMAD.WIDE.U32 R2, R13, 0x4, R2 ;  /* 0x000000040d027825 */ /* 0x000fc600078e0002 */
[----:B------:R-:W-:-:S04]  /*01d0*/  IADD3 R2, P0, PT, R2, 0x10, RZ ;  /* 0x0000001002027810 */ /* 0x000fc80007f1e0ff */
[----:B------:R-:W-:-:S09]  /*01e0*/  IADD3.X R3, PT, PT, RZ, R3, RZ, P0, !PT ;  /* 0x00000003ff037210 */ /* 0x000fd200007fe4ff */
.L_x_1:
[----:B------:R-:W-:Y:S01]  /*01f0*/  MOV R9, 0x4 ;  /* 0x0000000400097802 */ /* 0x000fe20000000f00 */
[----:B------:R-:W-:Y:S01]  /*0200*/  UIMAD.WIDE UR14, UR12, 0x4, UR18 ;  /* 0x000000040c0e78a5 */ /* 0x000fe2000f8e0212 */
[----:B0-----:R-:W2:Y:S03]  /*0210*/  LDG.E R22, desc[UR10][R2.64+-0x10] ;  /* 0xfffff00a02167981 */ /* 0x001ea6000c1e1900 */
[C---:B------:R-:W-:Y:S01]  /*0220*/  IMAD.WIDE R8, R0.reuse, R9, UR18 ;  /* 0x0000001200087e25 */ /* 0x040fe2000f8e0209 */
[----:B------:R-:W3:Y:S01]  /*0230*/  LDG.E R20, desc[UR10][R2.64+-0xc] ;  /* 0xfffff40a02147981 */ /* 0x000ee2000c1e1900 */
[----:B------:R-:W-:Y:S02]  /*0240*/  MOV R4, UR14 ;  /* 0x0000000e00047c02 */ /* 0x000fe40008000f00 */
[----:B------:R-:W-:Y:S01]  /*0250*/  MOV R5, UR15 ;  /* 0x0000000f00057c02 */ /* 0x000fe20008000f00 */
[----:B------:R0:W4:Y:S01]  /*0260*/  LDG.E R21, desc[UR10][R8.64] ;  /* 0x0000000a08157981 */ /* 0x000122000c1e1900 */
[----:B------:R-:W-:Y:S01]  /*0270*/  UIMAD.WIDE UR14, UR12, 0x8, UR18 ;  /* 0x000000080c0e78a5 */ /* 0x000fe2000f8e0212 */
[----:B------:R-:W-:-:S04]  /*0280*/  IMAD.WIDE R4, R0, 0x4, R4 ;  /* 0x0000000400047825 */ /* 0x000fc800078e0204 */
[----:B------:R-:W-:Y:S01]  /*0290*/  HFMA2 R11, -RZ, RZ, 0, 2.384185791015625e-07 ;  /* 0x00000004ff0b7431 */ /* 0x000fe200000001ff */
[----:B------:R-:W5:Y:S01]  /*02a0*/  LDG.E R18, desc[UR10][R2.64+-0x8] ;  /* 0xfffff80a02127981 */ /* 0x000f62000c1e1900 */
[----:B------:R-:W-:Y:S02]  /*02b0*/  MOV R6, UR14 ;  /* 0x0000000e00067c02 */ /* 0x000fe40008000f00 */
[----:B------:R-:W-:Y:S01]  /*02c0*/  MOV R7, UR15 ;  /* 0x0000000f00077c02 */ /* 0x000fe20008000f00 */
[----:B------:R1:W5:Y:S01]  /*02d0*/  LDG.E R19, desc[UR10][R4.64] ;  /* 0x0000000a04137981 */ /* 0x000362000c1e1900 */
[----:B------:R-:W-:Y:S01]  /*02e0*/  UIMAD.WIDE UR14, UR12, 0xc, UR18 ;  /* 0x0000000c0c0e78a5 */ /* 0x000fe2000f8e0212 */
[C---:B------:R-:W-:Y:S02]  /*02f0*/  IMAD.WIDE R6, R0.reuse, 0x4, R6 ;  /* 0x0000000400067825 */ /* 0x040fe400078e0206 */
[----:B------:R-:W5:Y:S04]  /*0300*/  LDG.E R16, desc[UR10][R2.64+-0x4] ;  /* 0xfffffc0a02107981 */ /* 0x000f68000c1e1900 */
[----:B------:R1:W5:Y:S01]  /*0310*/  LDG.E R17, desc[UR10][R6.64] ;  /* 0x0000000a06117981 */ /* 0x000362000c1e1900 */
[C---:B------:R-:W-:Y:S01]  /*0320*/  IMAD.WIDE R10, R0.reuse, R11, UR14 ;  /* 0x0000000e000a7e25 */ /* 0x040fe2000f8e020b */
[----:B------:R-:W-:Y:S01]  /*0330*/  UIMAD.WIDE UR14, UR12, 0x10, UR18 ;  /* 0x000000100c0e78a5 */ /* 0x000fe2000f8e0212 */
[----:B0-----:R-:W-:Y:S01]  /*0340*/  MOV R9, 0x4 ;  /* 0x0000000400097802 */ /* 0x001fe20000000f00 */
[----:B------:R-:W5:Y:S04]  /*0350*/  LDG.E R14, desc[UR10][R2.64] ;  /* 0x0000000a020e7981 */ /* 0x000f68000c1e1900 */
[----:B------:R0:W5:Y:S01]  /*0360*/  LDG.E R15, desc[UR10][R10.64] ;  /* 0x0000000a0a0f7981 */ /* 0x000162000c1e1900 */
[----:B-1----:R-:W-:Y:S01]  /*0370*/  IMAD.WIDE R4, R0, R9, UR14 ;  /* 0x0000000e00047e25 */ /* 0x002fe2000f8e0209 */
[----:B------:R-:W-:-:S02]  /*0380*/  UIMAD.WIDE UR14, UR12, 0x14, UR18 ;  /* 0x000000140c0e78a5 */ /* 0x000fc4000f8e0212 */
[----:B------:R-:W5:Y:S04]  /*0390*/  LDG.E R24, desc[UR10][R2.64+0x4] ;  /* 0x0000040a02187981 */ /* 0x000f68000c1e1900 */
[----:B------:R-:W5:Y:S01]  /*03a0*/  LDG.E R4, desc[UR10][R4.64] ;  /* 0x0000000a04047981 */ /* 0x000f62000c1e1900 */
[----:B------:R-:W-:-:S04]  /*03b0*/  IMAD.WIDE R6, R0, R9, UR14 ;  /* 0x0000000e00067e25 */ /* 0x000fc8000f8e0209 */
[----:B0-----:R-:W-:Y:S01]  /*03c0*/  HFMA2 R11, -RZ, RZ, 0, 2.384185791015625e-07 ;  /* 0x00000004ff0b7431 */ /* 0x001fe200000001ff */
[----:B------:R-:W5:Y:S01]  /*03d0*/  LDG.E R25, desc[UR10][R2.64+0x8] ;  /* 0x0000080a02197981 */ /* 0x000f62000c1e1900 */
[----:B------:R-:W-:-:S03]  /*03e0*/  IMAD.WIDE R8, R0, R9, UR6 ;  /* 0x0000000600087e25 */ /* 0x000fc6000f8e0209 */
[----:B------:R-:W5:Y:S04]  /*03f0*/  LDG.E R6, desc[UR10][R6.64] ;  /* 0x0000000a06067981 */ /* 0x000f68000c1e1900 */
[----:B------:R-:W5:Y:S01]  /*0400*/  LDG.E R8, desc[UR10][R8.64] ;  /* 0x0000000a08087981 */ /* 0x000f62000c1e1900 */
[----:B------:R-:W-:-:S03]  /*0410*/  IMAD.WIDE R10, R0, R11, UR8 ;  /* 0x00000008000a7e25 */ /* 0x000fc6000f8e020b */
[----:B------:R0:W5:Y:S04]  /*0420*/  LDG.E R26, desc[UR10][R2.64+0xc] ;  /* 0x00000c0a021a7981 */ /* 0x000168000c1e1900 */
[----:B------:R-:W5:Y:S01]  /*0430*/  LDG.E R10, desc[UR10][R10.64] ;  /* 0x0000000a0a0a7981 */ /* 0x000f62000c1e1900 */
[----:B------:R-:W-:-:S04]  /*0440*/  UIADD3 UR5, UPT, UPT, UR5, 0x8, URZ ;  /* 0x0000000805057890 */ /* 0x000fc8000fffe0ff */
[----:B------:R-:W-:Y:S01]  /*0450*/  UISETP.NE.AND UP0, UPT, UR5, URZ, UPT ;  /* 0x000000ff0500728c */ /* 0x000fe2000bf05270 */
[----:B0-----:R-:W-:Y:S02]  /*0460*/  IADD3 R2, P0, PT, R2, 0x20, RZ ;  /* 0x0000002002027810 */ /* 0x001fe40007f1e0ff */
[----:B------:R-:W-:Y:S02]  /*0470*/  MOV R5, UR12 ;  /* 0x0000000c00057c02 */ /* 0x000fe40008000f00 */
[----:B------:R-:W-:Y:S02]  /*0480*/  IADD3.X R3, PT, PT, RZ, R3, RZ, P0, !PT ;  /* 0x00000003ff037210 */ /* 0x000fe400007fe4ff */
[----:B------:R-:W-:Y:S01]  /*0490*/  LEA R0, R5, R0, 0x3 ;  /* 0x0000000005007211 */ /* 0x000fe200078e18ff */
[----:B--2---:R-:W-:-:S04]  /*04a0*/  FADD R22, R22, R23 ;  /* 0x0000001716167221 */ /* 0x004fc80000000000 */
[----:B----4-:R-:W-:-:S04]  /*04b0*/  FADD R21, R22, R21 ;  /* 0x0000001516157221 */ /* 0x010fc80000000000 */
[----:B---3--:R-:W-:-:S04]  /*04c0*/  FADD R20, R21, R20 ;  /* 0x0000001415147221 */ /* 0x008fc80000000000 */
[----:B-----5:R-:W-:-:S04]  /*04d0*/  FADD R19, R20, R19 ;  /* 0x0000001314137221 */ /* 0x020fc80000000000 */
[----:B------:R-:W-:-:S04]  /*04e0*/  FADD R18, R19, R18 ;  /* 0x0000001213127221 */ /* 0x000fc80000000000 */
        /* <DEDUP_REMOVED lines=10> */
[----:B------:R-:W-:Y:S01]  /*0590*/  FADD R23, R25, R10 ;  /* 0x0000000a19177221 */ /* 0x000fe20000000000 */
[----:B------:R-:W-:Y:S06]  /*05a0*/  BRA.U UP0, `(.L_x_1) ;  /* 0xfffffffd00107547 */ /* 0x000fec000b83ffff */
.L_x_0:
[----:B------:R-:W-:-:S04]  /*05b0*/  ULOP3.LUT UR6, UR12, 0x7, URZ, 0xc0, !UPT ;  /* 0x000000070c067892 */ /* 0x000fc8000f8ec0ff */
[----:B------:R-:W-:-:S09]  /*05c0*/  UISETP.NE.AND UP0, UPT, UR6, URZ, UPT ;  /* 0x000000ff0600728c */ /* 0x000fd2000bf05270 */
[----:B------:R-:W-:Y:S05]  /*05d0*/  BRA.U !UP0, `(.L_x_2) ;  /* 0x0000000508387547 */ /* 0x000fea000b800000 */
[----:B------:R-:W-:Y:S02]  /*05e0*/  UISETP.GE.U32.AND UP0, UPT, UR6, 0x4, UPT ;  /* 0x000000040600788c */ /* 0x000fe4000bf06070 */
[----:B------:R-:W-:-:S04]  /*05f0*/  ULOP3.LUT UR5, UR12, 0x3, URZ, 0xc0, !UPT ;  /* 0x000000030c057892 */ /* 0x000fc8000f8ec0ff */
[----:B------:R-:W-:-:S03]  /*0600*/  UISETP.NE.AND UP1, UPT, UR5, URZ, UPT ;  /* 0x000000ff0500728c */ /* 0x000fc6000bf25270 */
[----:B------:R-:W-:Y:S08]  /*0610*/  BRA.U !UP0, `(.L_x_3) ;  /* 0x0000000108887547 */ /* 0x000ff0000b800000 */
[----:B------:R-:W1:Y:S01]  /*0620*/  LDC.64 R4, c[0x0][0x380] ;  /* 0x0000e000ff047b82 */ /* 0x000e620000000a00 */
[----:B------:R-:W2:Y:S01]  /*0630*/  LDCU.64 UR6, c[0x0][0x380] ;  /* 0x00007000ff0677ac */ /* 0x000ea20008000a00 */
[C---:B------:R-:W-:Y:S02]  /*0640*/  IADD3 R3, PT, PT, R13.reuse, UR4, RZ ;  /* 0x000000040d037c10 */ /* 0x040fe4000fffe0ff */
[----:B------:R-:W-:Y:S02]  /*0650*/  MOV R9, UR4 ;  /* 0x0000000400097c02 */ /* 0x000fe40008000f00 */
[----:B------:R-:W-:Y:S02]  /*0660*/  IADD3 R8, P0, PT, R13, UR4, RZ ;  /* 0x000000040d087c10 */ /* 0x000fe4000ff1e0ff */
[----:B------:R-:W3:Y:S01]  /*0670*/  LDC.64 R6, c[0x0][0x388] ;  /* 0x0000e200ff067b82 */ /* 0x000ee20000000a00 */
[----:B------:R-:W-:Y:S01]  /*0680*/  MOV R11, UR12 ;  /* 0x0000000c000b7c02 */ /* 0x000fe20008000f00 */
[----:B-1----:R-:W-:-:S04]  /*0690*/  IMAD.WIDE.U32 R4, R3, 0x4, R4 ;  /* 0x0000000403047825 */ /* 0x002fc800078e0004 */
[----:B------:R-:W-:Y:S01]  /*06a0*/  IMAD R3, R9, UR12, R12 ;  /* 0x0000000c09037c24 */ /* 0x000fe2000f8e020c */
[----:B------:R-:W-:Y:S01]  /*06b0*/  IADD3.X R9, PT, PT, RZ, RZ, RZ, P0, !PT ;  /* 0x000000ffff097210 */ /* 0x000fe200007fe4ff */
[----:B0-----:R0:W4:Y:S01]  /*06c0*/  LDG.E R0, desc[UR10][R4.64] ;  /* 0x0000000a04007981 */ /* 0x001122000c1e1900 */
[----:B--2---:R-:W-:Y:S01]  /*06d0*/  LEA R2, P0, R8, UR6, 0x2 ;  /* 0x0000000608027c11 */ /* 0x004fe2000f8010ff */
[----:B---3--:R-:W-:-:S03]  /*06e0*/  IMAD.WIDE R6, R3, 0x4, R6 ;  /* 0x0000000403067825 */ /* 0x008fc600078e0206 */
[----:B------:R-:W-:Y:S02]  /*06f0*/  LEA.HI.X R3, R8, UR7, R9, 0x2, P0 ;  /* 0x0000000708037c11 */ /* 0x000fe400080f1409 */
[----:B------:R-:W2:Y:S01]  /*0700*/  LDG.E R15, desc[UR10][R6.64] ;  /* 0x0000000a060f7981 */ /* 0x000ea2000c1e1900 */
[----:B------:R-:W-:-:S03]  /*0710*/  IMAD.WIDE R8, R11, 0x4, R6 ;  /* 0x000000040b087825 */ /* 0x000fc600078e0206 */
[----:B------:R-:W3:Y:S04]  /*0720*/  LDG.E R17, desc[UR10][R2.64+0x4] ;  /* 0x0000040a02117981 */ /* 0x000ee8000c1e1900 */
[----:B------:R-:W5:Y:S01]  /*0730*/  LDG.E R19, desc[UR10][R8.64] ;  /* 0x0000000a08137981 */ /* 0x000f62000c1e1900 */
[----:B------:R-:W-:Y:S01]  /*0740*/  IMAD.WIDE R10, R11, 0x4, R8 ;  /* 0x000000040b0a7825 */ /* 0x000fe200078e0208 */
[----:B------:R-:W-:Y:S02]  /*0750*/  MOV R27, UR12 ;  /* 0x0000000c001b7c02 */ /* 0x000fe40008000f00 */
[----:B------:R-:W5:Y:S04]  /*0760*/  LDG.E R21, desc[UR10][R2.64+0x8] ;  /* 0x0000080a02157981 */ /* 0x000f68000c1e1900 */
[----:B------:R-:W5:Y:S01]  /*0770*/  LDG.E R25, desc[UR10][R10.64] ;  /* 0x0000000a0a197981 */ /* 0x000f62000c1e1900 */
[----:B0-----:R-:W-:-:S03]  /*0780*/  IMAD.WIDE R4, R27, 0x4, R10 ;  /* 0x000000041b047825 */ /* 0x001fc600078e020a */
[----:B------:R-:W5:Y:S04]  /*0790*/  LDG.E R27, desc[UR10][R2.64+0xc] ;  /* 0x00000c0a021b7981 */ /* 0x000f68000c1e1900 */
[----:B------:R-:W5:Y:S01]  /*07a0*/  LDG.E R5, desc[UR10][R4.64] ;  /* 0x0000000a04057981 */ /* 0x000f62000c1e1900 */
[----:B------:R-:W-:Y:S01]  /*07b0*/  UIADD3 UR4, UPT, UPT, UR4, 0x4, URZ ;  /* 0x0000000404047890 */ /* 0x000fe2000fffe0ff */
[----:B----4-:R-:W-:-:S04]  /*07c0*/  FADD R0, R23, R0 ;  /* 0x0000000017007221 */ /* 0x010fc80000000000 */
[----:B--2---:R-:W-:-:S04]  /*07d0*/  FADD R0, R0, R15 ;  /* 0x0000000f00007221 */ /* 0x004fc80000000000 */
[----:B---3--:R-:W-:-:S04]  /*07e0*/  FADD R0, R0, R17 ;  /* 0x0000001100007221 */ /* 0x008fc80000000000 */
[----:B-----5:R-:W-:-:S04]  /*07f0*/  FADD R0, R0, R19 ;  /* 0x0000001300007221 */ /* 0x020fc80000000000 */
[----:B------:R-:W-:-:S04]  /*0800*/  FADD R0, R0, R21 ;  /* 0x0000001500007221 */ /* 0x000fc80000000000 */
[----:B------:R-:W-:-:S04]  /*0810*/  FADD R0, R0, R25 ;  /* 0x0000001900007221 */ /* 0x000fc80000000000 */
[----:B------:R-:W-:-:S04]  /*0820*/  FADD R0, R0, R27 ;  /* 0x0000001b00007221 */ /* 0x000fc80000000000 */
[----:B------:R-:W-:-:S07]  /*0830*/  FADD R23, R0, R5 ;  /* 0x0000000500177221 */ /* 0x000fce0000000000 */
.L_x_3:
[----:B------:R-:W-:Y:S05]  /*0840*/  BRA.U !UP1, `(.L_x_2) ;  /* 0x00000001099c7547 */ /* 0x000fea000b800000 */
[----:B------:R-:W-:Y:S02]  /*0850*/  UISETP.NE.AND UP0, UPT, UR5, 0x1, UPT ;  /* 0x000000010500788c */ /* 0x000fe4000bf05270 */
[----:B------:R-:W-:-:S04]  /*0860*/  ULOP3.LUT UR6, UR12, 0x1, URZ, 0xc0, !UPT ;  /* 0x000000010c067892 */ /* 0x000fc8000f8ec0ff */
[----:B------:R-:W-:-:S03]  /*0870*/  UISETP.NE.U32.AND UP1, UPT, UR6, 0x1, UPT ;  /* 0x000000010600788c */ /* 0x000fc6000bf25070 */
        /* <DEDUP_REMOVED lines=11> */
[----:B0-----:R-:W4:Y:S01]  /*0930*/  LDG.E R2, desc[UR10][R2.64] ;  /* 0x0000000a02027981 */ /* 0x001f22000c1e1900 */
[----:B--2---:R-:W-:Y:S01]  /*0940*/  LEA R6, P0, R0, UR6, 0x2 ;  /* 0x0000000600067c11 */ /* 0x004fe2000f8010ff */
[----:B---3--:R-:W-:-:S03]  /*0950*/  IMAD.WIDE R4, R7, 0x4, R4 ;  /* 0x0000000407047825 */ /* 0x008fc600078e0204 */
[----:B------:R-:W-:Y:S02]  /*0960*/  LEA.HI.X R7, R0, UR7, R9, 0x2, P0 ;  /* 0x0000000700077c11 */ /* 0x000fe400080f1409 */
[----:B------:R-:W2:Y:S01]  /*0970*/  LDG.E R0, desc[UR10][R4.64] ;  /* 0x0000000a04007981 */ /* 0x000ea2000c1e1900 */
[----:B------:R-:W-:-:S03]  /*0980*/  IMAD.WIDE R8, R11, 0x4, R4 ;  /* 0x000000040b087825 */ /* 0x000fc600078e0204 */
[----:B------:R-:W3:Y:S04]  /*0990*/  LDG.E R7, desc[UR10][R6.64+0x4] ;  /* 0x0000040a06077981 */ /* 0x000ee8000c1e1900 */
[----:B------:R-:W5:Y:S01]  /*09a0*/  LDG.E R9, desc[UR10][R8.64] ;  /* 0x0000000a08097981 */ /* 0x000f62000c1e1900 */
[----:B------:R-:W-:Y:S01]  /*09b0*/  UIADD3 UR4, UPT, UPT, UR4, 0x2, URZ ;  /* 0x0000000204047890 */ /* 0x000fe2000fffe0ff */
[----:B----4-:R-:W-:-:S04]  /*09c0*/  FADD R23, R23, R2 ;  /* 0x0000000217177221 */ /* 0x010fc80000000000 */
[----:B--2---:R-:W-:-:S04]  /*09d0*/  FADD R0, R23, R0 ;  /* 0x0000000017007221 */ /* 0x004fc80000000000 */
[----:B---3--:R-:W-:-:S04]  /*09e0*/  FADD R0, R0, R7 ;  /* 0x0000000700007221 */ /* 0x008fc80000000000 */
[----:B-----5:R-:W-:-:S07]  /*09f0*/  FADD R23, R0, R9 ;  /* 0x0000000900177221 */ /* 0x020fce0000000000 */
.L_x_4:
[----:B------:R-:W-:Y:S05]  /*0a00*/  BRA.U UP1, `(.L_x_2) ;  /* 0x00000001012c7547 */ /* 0x000fea000b800000 */
[----:B------:R-:W1:Y:S01]  /*0a10*/  LDC.64 R2, c[0x0][0x380] ;  /* 0x0000e000ff027b82 */ /* 0x000e620000000a00 */
[----:B------:R-:W-:Y:S02]  /*0a20*/  IADD3 R7, PT, PT, R13, UR4, RZ ;  /* 0x000000040d077c10 */ /* 0x000fe4000fffe0ff */
[----:B------:R-:W-:-:S05]  /*0a30*/  MOV R9, UR4 ;  /* 0x0000000400097c02 */ /* 0x000fca0008000f00 */
[----:B------:R-:W2:Y:S01]  /*0a40*/  LDC.64 R4, c[0x0][0x388] ;  /* 0x0000e200ff047b82 */ /* 0x000ea20000000a00 */
[----:B-1----:R-:W-:-:S04]  /*0a50*/  IMAD.WIDE.U32 R2, R7, 0x4, R2 ;  /* 0x0000000407027825 */ /* 0x002fc800078e0002 */
[----:B------:R-:W-:Y:S02]  /*0a60*/  IMAD R7, R9, UR12, R12 ;  /* 0x0000000c09077c24 */ /* 0x000fe4000f8e020c */
[----:B0-----:R-:W3:Y:S02]  /*0a70*/  LDG.E R2, desc[UR10][R2.64] ;  /* 0x0000000a02027981 */ /* 0x001ee4000c1e1900 */
[----:B--2---:R-:W-:-:S06]  /*0a80*/  IMAD.WIDE R4, R7, 0x4, R4 ;  /* 0x0000000407047825 */ /* 0x004fcc00078e0204 */
[----:B------:R-:W2:Y:S01]  /*0a90*/  LDG.E R4, desc[UR10][R4.64] ;  /* 0x0000000a04047981 */ /* 0x000ea2000c1e1900 */
[----:B---3--:R-:W-:-:S04]  /*0aa0*/  FADD R23, R23, R2 ;  /* 0x0000000217177221 */ /* 0x008fc80000000000 */
[----:B--2---:R-:W-:-:S07]  /*0ab0*/  FADD R23, R23, R4 ;  /* 0x0000000417177221 */ /* 0x004fce0000000000 */
.L_x_2:
[----:B------:R-:W1:Y:S01]  /*0ac0*/  LDC.64 R2, c[0x0][0x390] ;  /* 0x0000e400ff027b82 */ /* 0x000e620000000a00 */
[----:B------:R-:W-:-:S05]  /*0ad0*/  IADD3 R13, PT, PT, R12, R13, RZ ;  /* 0x0000000d0c0d7210 */ /* 0x000fca0007ffe0ff */
[----:B-1----:R-:W-:-:S05]  /*0ae0*/  IMAD.WIDE R2, R13, 0x4, R2 ;  /* 0x000000040d027825 */ /* 0x002fca00078e0202 */
[----:B0-----:R-:W-:Y:S01]  /*0af0*/  STG.E desc[UR10][R2.64], R23 ;  /* 0x0000001702007986 */ /* 0x001fe2000c10190a */
[----:B------:R-:W-:Y:S05]  /*0b00*/  EXIT ;  /* 0x000000000000794d */ /* 0x000fea0003800000 */
.L_x_5:
[----:B------:R-:W-:-:S00]  /*0b10*/  BRA `(.L_x_5) ;  /* 0xfffffffc00fc7947 */ /* 0x000fc0000383ffff */
[----:B------:R-:W-:-:S00]  /*0b20*/  NOP ;  /* 0x0000000000007918 */ /* 0x000fc00000000000 */
        /* <DEDUP_REMOVED lines=13> */
.L_x_6:


//--------------------- .nv.shared.reserved.0     --------------------------
	.section	.nv.shared.reserved.0,"aw",@nobits
	.weak		__nv_reservedSMEM_offset_0_alias
	.size		__nv_reservedSMEM_offset_0_alias, 0, 64
	.other		__nv_reservedSMEM_offset_0_alias,@"STO_CUDA_RESERVED_SHARED STV_DEFAULT"
__nv_reservedSMEM_offset_0_alias:
	.zero		0
	.zero		64


//--------------------- .nv.constant0._Z9matrixMulPfS_S_i --------------------------
	.section	.nv.constant0._Z9matrixMulPfS_S_i,"a",@progbits
	.sectionflags	@""
	.align	4
.nv.constant0._Z9matrixMulPfS_S_i:
	.zero		924


//--------------------- SYMBOLS --------------------------

	.type		.nv.reservedSmem.offset0,@object
	.size		.nv.reservedSmem.offset0,0x4
